//
// Generated by NVIDIA NVVM Compiler
//
// Compiler Build ID: CL-36424714
// Cuda compilation tools, release 13.0, V13.0.88
// Based on NVVM 20.0.0
//

.version 9.0
.target sm_100
.address_size 64

	// .globl	_Z9reductionILj1024EEvPiPKii
.extern .shared .align 16 .b8 sPartials[];

.visible .entry _Z9reductionILj1024EEvPiPKii(
	.param .u64 .ptr .align 1 _Z9reductionILj1024EEvPiPKii_param_0,
	.param .u64 .ptr .align 1 _Z9reductionILj1024EEvPiPKii_param_1,
	.param .u32 _Z9reductionILj1024EEvPiPKii_param_2
)
{
	.reg .pred 	%p<9>;
	.reg .b32 	%r<53>;
	.reg .b64 	%rd<9>;

	ld.param.u64 	%rd2, [_Z9reductionILj1024EEvPiPKii_param_0];
	ld.param.u64 	%rd3, [_Z9reductionILj1024EEvPiPKii_param_1];
	ld.param.u32 	%r12, [_Z9reductionILj1024EEvPiPKii_param_2];
	mov.u32 	%r1, %tid.x;
	mov.u32 	%r2, %ctaid.x;
	mov.u32 	%r3, %ntid.x;
	mad.lo.s32 	%r50, %r2, %r3, %r1;
	setp.ge.s32 	%p1, %r50, %r12;
	mov.b32 	%r52, 0;
	@%p1 bra 	$L__BB0_3;
	mov.u32 	%r15, %nctaid.x;
	mul.lo.s32 	%r5, %r3, %r15;
	cvta.to.global.u64 	%rd1, %rd3;
	mov.b32 	%r52, 0;
$L__BB0_2:
	mul.wide.s32 	%rd4, %r50, 4;
	add.s64 	%rd5, %rd1, %rd4;
	ld.global.u32 	%r16, [%rd5];
	add.s32 	%r52, %r16, %r52;
	add.s32 	%r50, %r50, %r5;
	setp.lt.s32 	%p2, %r50, %r12;
	@%p2 bra 	$L__BB0_2;
$L__BB0_3:
	shl.b32 	%r17, %r1, 2;
	mov.u32 	%r18, sPartials;
	add.s32 	%r11, %r18, %r17;
	st.shared.u32 	[%r11], %r52;
	bar.sync 	0;
	setp.gt.u32 	%p3, %r1, 511;
	@%p3 bra 	$L__BB0_5;
	ld.shared.u32 	%r19, [%r11+2048];
	ld.shared.u32 	%r20, [%r11];
	add.s32 	%r21, %r20, %r19;
	st.shared.u32 	[%r11], %r21;
$L__BB0_5:
	bar.sync 	0;
	setp.gt.u32 	%p4, %r1, 255;
	@%p4 bra 	$L__BB0_7;
	ld.shared.u32 	%r22, [%r11+1024];
	ld.shared.u32 	%r23, [%r11];
	add.s32 	%r24, %r23, %r22;
	st.shared.u32 	[%r11], %r24;
$L__BB0_7:
	bar.sync 	0;
	setp.gt.u32 	%p5, %r1, 127;
	@%p5 bra 	$L__BB0_9;
	ld.shared.u32 	%r25, [%r11+512];
	ld.shared.u32 	%r26, [%r11];
	add.s32 	%r27, %r26, %r25;
	st.shared.u32 	[%r11], %r27;
$L__BB0_9:
	bar.sync 	0;
	setp.gt.u32 	%p6, %r1, 63;
	@%p6 bra 	$L__BB0_11;
	ld.shared.u32 	%r28, [%r11+256];
	ld.shared.u32 	%r29, [%r11];
	add.s32 	%r30, %r29, %r28;
	st.shared.u32 	[%r11], %r30;
$L__BB0_11:
	bar.sync 	0;
	setp.gt.u32 	%p7, %r1, 31;
	@%p7 bra 	$L__BB0_14;
	ld.volatile.shared.u32 	%r31, [%r11+128];
	ld.volatile.shared.u32 	%r32, [%r11];
	add.s32 	%r33, %r32, %r31;
	st.volatile.shared.u32 	[%r11], %r33;
	ld.volatile.shared.u32 	%r34, [%r11+64];
	ld.volatile.shared.u32 	%r35, [%r11];
	add.s32 	%r36, %r35, %r34;
	st.volatile.shared.u32 	[%r11], %r36;
	ld.volatile.shared.u32 	%r37, [%r11+32];
	ld.volatile.shared.u32 	%r38, [%r11];
	add.s32 	%r39, %r38, %r37;
	st.volatile.shared.u32 	[%r11], %r39;
	ld.volatile.shared.u32 	%r40, [%r11+16];
	ld.volatile.shared.u32 	%r41, [%r11];
	add.s32 	%r42, %r41, %r40;
	st.volatile.shared.u32 	[%r11], %r42;
	ld.volatile.shared.u32 	%r43, [%r11+8];
	ld.volatile.shared.u32 	%r44, [%r11];
	add.s32 	%r45, %r44, %r43;
	st.volatile.shared.u32 	[%r11], %r45;
	ld.volatile.shared.u32 	%r46, [%r11+4];
	ld.volatile.shared.u32 	%r47, [%r11];
	add.s32 	%r48, %r47, %r46;
	st.volatile.shared.u32 	[%r11], %r48;
	setp.ne.s32 	%p8, %r1, 0;
	@%p8 bra 	$L__BB0_14;
	ld.volatile.shared.u32 	%r49, [sPartials];
	cvta.to.global.u64 	%rd6, %rd2;
	mul.wide.u32 	%rd7, %r2, 4;
	add.s64 	%rd8, %rd6, %rd7;
	st.global.u32 	[%rd8], %r49;
$L__BB0_14:
	ret;

}


// ===== COMPILED SASS (sm_100) =====

	.target	sm_100

	.elftype	@"ET_EXEC"


//--------------------- .note.nv.tkinfo           --------------------------
	.section	.note.nv.tkinfo,"",@"SHT_NOTE"
	.sectionflags	@"SHF_NOTE_NV_TKINFO"
	.tkinfo
        /*0018*/ 	.word	0x00000002
        /*0030*/ 	.string	""
        /*0030*/ 	.string	"ptxas"
        /*0030*/ 	.string	"Cuda compilation tools, release 13.0, V13.0.88"
        /*0030*/ 	.string	"Build cuda_13.0.r13.0/compiler.36424714_0"
        /*0030*/ 	.string	"-arch sm_100 -m 64 "



//--------------------- .note.nv.cuinfo           --------------------------
	.section	.note.nv.cuinfo,"",@"SHT_NOTE"
	.sectionflags	@"SHF_NOTE_NV_CUINFO"
        /*0018*/ 	.short	0x0002
        /*001a*/ 	.short	0x0064
        /*001c*/ 	.short	0x0082
	.zero		2


//--------------------- .nv.info                  --------------------------
	.section	.nv.info,"",@"SHT_CUDA_INFO"
	.align	4


	//----- nvinfo : EIATTR_REGCOUNT
	.align		4
        /*0000*/ 	.byte	0x04, 0x2f
        /*0002*/ 	.short	(.L_1 - .L_0)
	.align		4
.L_0:
        /*0004*/ 	.word	index@(_Z9reductionILj1024EEvPiPKii)
        /*0008*/ 	.word	0x0000000e


	//----- nvinfo : EIATTR_FRAME_SIZE
	.align		4
.L_1:
        /*000c*/ 	.byte	0x04, 0x11
        /*000e*/ 	.short	(.L_3 - .L_2)
	.align		4
.L_2:
        /*0010*/ 	.word	index@(_Z9reductionILj1024EEvPiPKii)
        /*0014*/ 	.word	0x00000000


	//----- nvinfo : EIATTR_MIN_STACK_SIZE
	.align		4
.L_3:
        /*0018*/ 	.byte	0x04, 0x12
        /*001a*/ 	.short	(.L_5 - .L_4)
	.align		4
.L_4:
        /*001c*/ 	.word	index@(_Z9reductionILj1024EEvPiPKii)
        /*0020*/ 	.word	0x00000000
.L_5:


//--------------------- .nv.compat                --------------------------
	.section	.nv.compat,"",@"SHT_CUDA_COMPAT_INFO"
	.align	4
        /*0000*/ 	.byte	0x02, 0x09, 0x00, 0x00, 0x02, 0x02, 0x01, 0x00, 0x02, 0x05, 0x05, 0x00, 0x03, 0x07, 0x01, 0x01
        /*0010*/ 	.byte	0x02, 0x03, 0x00, 0x00, 0x02, 0x06, 0x01, 0x00, 0x04, 0x0b, 0x08, 0x00, 0x09, 0x00, 0x00, 0x00
        /*0020*/ 	.byte	0x00, 0x00, 0x00, 0x00


//--------------------- .nv.info._Z9reductionILj1024EEvPiPKii --------------------------
	.section	.nv.info._Z9reductionILj1024EEvPiPKii,"",@"SHT_CUDA_INFO"
	.sectionflags	@""
	.align	4


	//----- nvinfo : EIATTR_CUDA_API_VERSION
	.align		4
        /*0000*/ 	.byte	0x04, 0x37
        /*0002*/ 	.short	(.L_7 - .L_6)
.L_6:
        /*0004*/ 	.word	0x00000082


	//----- nvinfo : EIATTR_KPARAM_INFO
	.align		4
.L_7:
        /*0008*/ 	.byte	0x04, 0x17
        /*000a*/ 	.short	(.L_9 - .L_8)
.L_8:
        /*000c*/ 	.word	0x00000000
        /*0010*/ 	.short	0x0002
        /*0012*/ 	.short	0x0010
        /*0014*/ 	.byte	0x00, 0xf0, 0x11, 0x00


	//----- nvinfo : EIATTR_KPARAM_INFO
	.align		4
.L_9:
        /*0018*/ 	.byte	0x04, 0x17
        /*001a*/ 	.short	(.L_11 - .L_10)
.L_10:
        /*001c*/ 	.word	0x00000000
        /*0020*/ 	.short	0x0001
        /*0022*/ 	.short	0x0008
        /*0024*/ 	.byte	0x00, 0xf5, 0x21, 0x00


	//----- nvinfo : EIATTR_KPARAM_INFO
	.align		4
.L_11:
        /*0028*/ 	.byte	0x04, 0x17
        /*002a*/ 	.short	(.L_13 - .L_12)
.L_12:
        /*002c*/ 	.word	0x00000000
        /*0030*/ 	.short	0x0000
        /*0032*/ 	.short	0x0000
        /*0034*/ 	.byte	0x00, 0xf5, 0x21, 0x00


	//----- nvinfo : EIATTR_SPARSE_MMA_MASK
	.align		4
.L_13:
        /*0038*/ 	.byte	0x03, 0x50
        /*003a*/ 	.short	0x0000


	//----- nvinfo : EIATTR_MAXREG_COUNT
	.align		4
        /*003c*/ 	.byte	0x03, 0x1b
        /*003e*/ 	.short	0x00ff


	//----- nvinfo : EIATTR_NUM_BARRIERS
	.align		4
        /*0040*/ 	.byte	0x02, 0x4c
        /*0042*/ 	.byte	0x01
	.zero		1


	//----- nvinfo : EIATTR_MERCURY_ISA_VERSION
	.align		4
        /*0044*/ 	.byte	0x03, 0x5f
        /*0046*/ 	.short	0x0101


	//----- nvinfo : EIATTR_VRC_CTA_INIT_COUNT
	.align		4
        /*0048*/ 	.byte	0x02, 0x4a
	.zero		1
	.zero		1


	//----- nvinfo : EIATTR_EXIT_INSTR_OFFSETS
	.align		4
        /*004c*/ 	.byte	0x04, 0x1c
        /*004e*/ 	.short	(.L_15 - .L_14)


	//   ....[0]....
.L_14:
        /*0050*/ 	.word	0x00000350


	//   ....[1]....
        /*0054*/ 	.word	0x000004f0


	//   ....[2]....
        /*0058*/ 	.word	0x00000540


	//----- nvinfo : EIATTR_CRS_STACK_SIZE
	.align		4
.L_15:
        /*005c*/ 	.byte	0x04, 0x1e
        /*005e*/ 	.short	(.L_17 - .L_16)
.L_16:
        /*0060*/ 	.word	0x00000000


	//----- nvinfo : EIATTR_CBANK_PARAM_SIZE
	.align		4
.L_17:
        /*0064*/ 	.byte	0x03, 0x19
        /*0066*/ 	.short	0x0014


	//----- nvinfo : EIATTR_PARAM_CBANK
	.align		4
        /*0068*/ 	.byte	0x04, 0x0a
        /*006a*/ 	.short	(.L_19 - .L_18)
	.align		4
.L_18:
        /*006c*/ 	.word	index@(.nv.constant0._Z9reductionILj1024EEvPiPKii)
        /*0070*/ 	.short	0x0380
        /*0072*/ 	.short	0x0014


	//----- nvinfo : EIATTR_SW_WAR
	.align		4
.L_19:
        /*0074*/ 	.byte	0x04, 0x36
        /*0076*/ 	.short	(.L_21 - .L_20)
.L_20:
        /*0078*/ 	.word	0x00000008
.L_21:


//--------------------- .nv.callgraph             --------------------------
	.section	.nv.callgraph,"",@"SHT_CUDA_CALLGRAPH"
	.align	4
	.sectionentsize	8
	.align		4
        /*0000*/ 	.word	0x00000000
	.align		4
        /*0004*/ 	.word	0xffffffff
	.align		4
        /*0008*/ 	.word	0x00000000
	.align		4
        /*000c*/ 	.word	0xfffffffe
	.align		4
        /*0010*/ 	.word	0x00000000
	.align		4
        /*0014*/ 	.word	0xfffffffd
	.align		4
        /*0018*/ 	.word	0x00000000
	.align		4
        /*001c*/ 	.word	0xfffffffc


//--------------------- .text._Z9reductionILj1024EEvPiPKii --------------------------
	.section	.text._Z9reductionILj1024EEvPiPKii,"ax",@progbits
	.align	128
        .global         _Z9reductionILj1024EEvPiPKii
        .type           _Z9reductionILj1024EEvPiPKii,@function
        .size           _Z9reductionILj1024EEvPiPKii,(.L_x_4 - _Z9reductionILj1024EEvPiPKii)
        .other          _Z9reductionILj1024EEvPiPKii,@"STO_CUDA_ENTRY STV_DEFAULT"
_Z9reductionILj1024EEvPiPKii:
.text._Z9reductionILj1024EEvPiPKii:
[----:B------:R-:W-:Y:S01]  /*0000*/  LDC R1, c[0x0][0x37c] ;  /* 0x0000df00ff017b82 */ /* 0x000fe20000000800 */
[----:B------:R-:W0:Y:S01]  /*0010*/  S2R R3, SR_TID.X ;  /* 0x0000000000037919 */ /* 0x000e220000002100 */
[----:B------:R-:W0:Y:S01]  /*0020*/  LDCU UR8, c[0x0][0x360] ;  /* 0x00006c00ff0877ac */ /* 0x000e220008000800 */
[----:B------:R-:W-:Y:S01]  /*0030*/  BSSY.RECONVERGENT B0, `(.L_x_0) ;  /* 0x0000012000007945 */ /* 0x000fe20003800200 */
[----:B------:R-:W-:Y:S01]  /*0040*/  IMAD.MOV.U32 R9, RZ, RZ, RZ ;  /* 0x000000ffff097224 */ /* 0x000fe200078e00ff */
[----:B------:R-:W0:Y:S01]  /*0050*/  S2R R0, SR_CTAID.X ;  /* 0x0000000000007919 */ /* 0x000e220000002500 */
[----:B------:R-:W1:Y:S01]  /*0060*/  LDCU UR9, c[0x0][0x390] ;  /* 0x00007200ff0977ac */ /* 0x000e620008000800 */
[----:B------:R-:W2:Y:S01]  /*0070*/  LDCU.64 UR6, c[0x0][0x358] ;  /* 0x00006b00ff0677ac */ /* 0x000ea20008000a00 */
[----:B0-----:R-:W-:-:S05]  /*0080*/  IMAD R2, R0, UR8, R3 ;  /* 0x0000000800027c24 */ /* 0x001fca000f8e0203 */
[----:B-1----:R-:W-:-:S13]  /*0090*/  ISETP.GE.AND P0, PT, R2, UR9, PT ;  /* 0x0000000902007c0c */ /* 0x002fda000bf06270 */
[----:B--2---:R-:W-:Y:S05]  /*00a0*/  @P0 BRA `(.L_x_1) ;  /* 0x0000000000280947 */ /* 0x004fea0003800000 */
[----:B------:R-:W0:Y:S01]  /*00b0*/  LDC R11, c[0x0][0x370] ;  /* 0x0000dc00ff0b7b82 */ /* 0x000e220000000800 */
[----:B------:R-:W-:-:S07]  /*00c0*/  IMAD.MOV.U32 R9, RZ, RZ, RZ ;  /* 0x000000ffff097224 */ /* 0x000fce00078e00ff */
[----:B------:R-:W1:Y:S01]  /*00d0*/  LDC.64 R6, c[0x0][0x388] ;  /* 0x0000e200ff067b82 */ /* 0x000e620000000a00 */
[----:B0-----:R-:W-:-:S07]  /*00e0*/  IMAD R11, R11, UR8, RZ ;  /* 0x000000080b0b7c24 */ /* 0x001fce000f8e02ff */
.L_x_2:
[----:B-1----:R-:W-:-:S06]  /*00f0*/  IMAD.WIDE R4, R2, 0x4, R6 ;  /* 0x0000000402047825 */ /* 0x002fcc00078e0206 */
[----:B------:R-:W2:Y:S01]  /*0100*/  LDG.E R4, desc[UR6][R4.64] ;  /* 0x0000000604047981 */ /* 0x000ea2000c1e1900 */
[----:B------:R-:W-:-:S04]  /*0110*/  IADD3 R2, PT, PT, R11, R2, RZ ;  /* 0x000000020b027210 */ /* 0x000fc80007ffe0ff */
[----:B------:R-:W-:Y:S01]  /*0120*/  ISETP.GE.AND P0, PT, R2, UR9, PT ;  /* 0x0000000902007c0c */ /* 0x000fe2000bf06270 */
[----:B--2---:R-:W-:-:S12]  /*0130*/  IMAD.IADD R9, R4, 0x1, R9 ;  /* 0x0000000104097824 */ /* 0x004fd800078e0209 */
[----:B------:R-:W-:Y:S05]  /*0140*/  @!P0 BRA `(.L_x_2) ;  /* 0xfffffffc00e88947 */ /* 0x000fea000383ffff */
.L_x_1:
[----:B------:R-:W-:Y:S05]  /*0150*/  BSYNC.RECONVERGENT B0 ;  /* 0x0000000000007941 */ /* 0x000fea0003800200 */
.L_x_0:
[----:B------:R-:W0:Y:S01]  /*0160*/  S2UR UR5, SR_CgaCtaId ;  /* 0x00000000000579c3 */ /* 0x000e220000008800 */
[----:B------:R-:W-:Y:S01]  /*0170*/  UMOV UR4, 0x400 ;  /* 0x0000040000047882 */ /* 0x000fe20000000000 */
[C---:B------:R-:W-:Y:S02]  /*0180*/  ISETP.GT.U32.AND P0, PT, R3.reuse, 0x1ff, PT ;  /* 0x000001ff0300780c */ /* 0x040fe40003f04070 */
[----:B------:R-:W-:Y:S01]  /*0190*/  ISETP.GT.U32.AND P1, PT, R3, 0xff, PT ;  /* 0x000000ff0300780c */ /* 0x000fe20003f24070 */
[----:B0-----:R-:W-:-:S06]  /*01a0*/  ULEA UR4, UR5, UR4, 0x18 ;  /* 0x0000000405047291 */ /* 0x001fcc000f8ec0ff */
[----:B------:R-:W-:-:S05]  /*01b0*/  LEA R2, R3, UR4, 0x2 ;  /* 0x0000000403027c11 */ /* 0x000fca000f8e10ff */
[----:B------:R-:W-:Y:S01]  /*01c0*/  STS [R2], R9 ;  /* 0x0000000902007388 */ /* 0x000fe20000000800 */
[----:B------:R-:W-:Y:S06]  /*01d0*/  BAR.SYNC.DEFER_BLOCKING 0x0 ;  /* 0x0000000000007b1d */ /* 0x000fec0000010000 */
[----:B------:R-:W-:Y:S04]  /*01e0*/  @!P0 LDS R4, [R2+0x800] ;  /* 0x0008000002048984 */ /* 0x000fe80000000800 */
[----:B------:R-:W0:Y:S02]  /*01f0*/  @!P0 LDS R5, [R2] ;  /* 0x0000000002058984 */ /* 0x000e240000000800 */
[----:B0-----:R-:W-:-:S05]  /*0200*/  @!P0 IMAD.IADD R5, R4, 0x1, R5 ;  /* 0x0000000104058824 */ /* 0x001fca00078e0205 */
[----:B------:R-:W-:Y:S01]  /*0210*/  @!P0 STS [R2], R5 ;  /* 0x0000000502008388 */ /* 0x000fe20000000800 */
[----:B------:R-:W-:Y:S01]  /*0220*/  BAR.SYNC.DEFER_BLOCKING 0x0 ;  /* 0x0000000000007b1d */ /* 0x000fe20000010000 */
[----:B------:R-:W-:-:S05]  /*0230*/  ISETP.GT.U32.AND P0, PT, R3, 0x7f, PT ;  /* 0x0000007f0300780c */ /* 0x000fca0003f04070 */
[----:B------:R-:W-:Y:S04]  /*0240*/  @!P1 LDS R4, [R2+0x400] ;  /* 0x0004000002049984 */ /* 0x000fe80000000800 */
[----:B------:R-:W0:Y:S02]  /*0250*/  @!P1 LDS R7, [R2] ;  /* 0x0000000002079984 */ /* 0x000e240000000800 */
[----:B0-----:R-:W-:-:S05]  /*0260*/  @!P1 IADD3 R7, PT, PT, R4, R7, RZ ;  /* 0x0000000704079210 */ /* 0x001fca0007ffe0ff */
[----:B------:R-:W-:Y:S01]  /*0270*/  @!P1 STS [R2], R7 ;  /* 0x0000000702009388 */ /* 0x000fe20000000800 */
[----:B------:R-:W-:Y:S01]  /*0280*/  BAR.SYNC.DEFER_BLOCKING 0x0 ;  /* 0x0000000000007b1d */ /* 0x000fe20000010000 */
[----:B------:R-:W-:-:S05]  /*0290*/  ISETP.GT.U32.AND P1, PT, R3, 0x3f, PT ;  /* 0x0000003f0300780c */ /* 0x000fca0003f24070 */
        /* <DEDUP_REMOVED lines=9> */
[----:B------:R0:W-:Y:S01]  /*0330*/  @!P1 STS [R2], R5 ;  /* 0x0000000502009388 */ /* 0x0001e20000000800 */
[----:B------:R-:W-:Y:S06]  /*0340*/  BAR.SYNC.DEFER_BLOCKING 0x0 ;  /* 0x0000000000007b1d */ /* 0x000fec0000010000 */
[----:B------:R-:W-:Y:S05]  /*0350*/  @P0 EXIT ;  /* 0x000000000000094d */ /* 0x000fea0003800000 */
[----:B------:R-:W-:Y:S01]  /*0360*/  LDS R4, [R2+0x80] ;  /* 0x0000800002047984 */ /* 0x000fe20000000800 */
[----:B------:R-:W-:-:S03]  /*0370*/  ISETP.NE.AND P0, PT, R3, RZ, PT ;  /* 0x000000ff0300720c */ /* 0x000fc60003f05270 */
[----:B0-----:R-:W0:Y:S02]  /*0380*/  LDS R5, [R2] ;  /* 0x0000000002057984 */ /* 0x001e240000000800 */
[----:B0-----:R-:W-:-:S05]  /*0390*/  IMAD.IADD R5, R4, 0x1, R5 ;  /* 0x0000000104057824 */ /* 0x001fca00078e0205 */
[----:B------:R-:W-:Y:S04]  /*03a0*/  STS [R2], R5 ;  /* 0x0000000502007388 */ /* 0x000fe80000000800 */
[----:B------:R-:W-:Y:S04]  /*03b0*/  LDS R4, [R2+0x40] ;  /* 0x0000400002047984 */ /* 0x000fe80000000800 */
[----:B------:R-:W0:Y:S02]  /*03c0*/  LDS R7, [R2] ;  /* 0x0000000002077984 */ /* 0x000e240000000800 */
[----:B0-----:R-:W-:-:S05]  /*03d0*/  IADD3 R7, PT, PT, R4, R7, RZ ;  /* 0x0000000704077210 */ /* 0x001fca0007ffe0ff */
[----:B------:R-:W-:Y:S04]  /*03e0*/  STS [R2], R7 ;  /* 0x0000000702007388 */ /* 0x000fe80000000800 */
[----:B------:R-:W-:Y:S04]  /*03f0*/  LDS R4, [R2+0x20] ;  /* 0x0000200002047984 */ /* 0x000fe80000000800 */
[----:B------:R-:W0:Y:S02]  /*0400*/  LDS R9, [R2] ;  /* 0x0000000002097984 */ /* 0x000e240000000800 */
        /* <DEDUP_REMOVED lines=13> */
[----:B------:R0:W-:Y:S01]  /*04e0*/  STS [R2], R7 ;  /* 0x0000000702007388 */ /* 0x0001e20000000800 */
[----:B------:R-:W-:Y:S05]  /*04f0*/  @P0 EXIT ;  /* 0x000000000000094d */ /* 0x000fea0003800000 */
[----:B------:R-:W1:Y:S01]  /*0500*/  LDS R5, [UR4] ;  /* 0x00000004ff057984 */ /* 0x000e620008000800 */
[----:B0-----:R-:W0:Y:S02]  /*0510*/  LDC.64 R2, c[0x0][0x380] ;  /* 0x0000e000ff027b82 */ /* 0x001e240000000a00 */
[----:B0-----:R-:W-:-:S05]  /*0520*/  IMAD.WIDE.U32 R2, R0, 0x4, R2 ;  /* 0x0000000400027825 */ /* 0x001fca00078e0002 */
[----:B-1----:R-:W-:Y:S01]  /*0530*/  STG.E desc[UR6][R2.64], R5 ;  /* 0x0000000502007986 */ /* 0x002fe2000c101906 */
[----:B------:R-:W-:Y:S05]  /*0540*/  EXIT ;  /* 0x000000000000794d */ /* 0x000fea0003800000 */
.L_x_3:
[----:B------:R-:W-:-:S00]  /*0550*/  BRA `(.L_x_3) ;  /* 0xfffffffc00fc7947 */ /* 0x000fc0000383ffff */
[----:B------:R-:W-:-:S00]  /*0560*/  NOP ;  /* 0x0000000000007918 */ /* 0x000fc00000000000 */
        /* <DEDUP_REMOVED lines=9> */
.L_x_4:


//--------------------- .nv.shared._Z9reductionILj1024EEvPiPKii --------------------------
	.section	.nv.shared._Z9reductionILj1024EEvPiPKii,"aw",@nobits
	.sectionflags	@""
	.align	16
	.zero		1024


//--------------------- .nv.shared.reserved.0     --------------------------
	.section	.nv.shared.reserved.0,"aw",@nobits
	.weak		__nv_reservedSMEM_offset_0_alias
	.size		__nv_reservedSMEM_offset_0_alias, 0, 64
	.other		__nv_reservedSMEM_offset_0_alias,@"STO_CUDA_RESERVED_SHARED STV_DEFAULT"
__nv_reservedSMEM_offset_0_alias:
	.zero		0
	.zero		64


//--------------------- .nv.constant0._Z9reductionILj1024EEvPiPKii --------------------------
	.section	.nv.constant0._Z9reductionILj1024EEvPiPKii,"a",@progbits
	.sectionflags	@""
	.align	4
.nv.constant0._Z9reductionILj1024EEvPiPKii:
	.zero		916


//--------------------- SYMBOLS --------------------------

	.type		.nv.reservedSmem.offset0,@object
	.size		.nv.reservedSmem.offset0,0x4
	.type		.nv.reservedSmem.cap,@object
	.size		.nv.reservedSmem.cap,0x4
